//
// Generated by NVIDIA NVVM Compiler
//
// Compiler Build ID: CL-36424714
// Cuda compilation tools, release 13.0, V13.0.88
// Based on NVVM 20.0.0
//

.version 9.0
.target sm_100
.address_size 64

	// .globl	_Z19computeAspectKernelPK4Vec3PK4int4Pdm

.visible .entry _Z19computeAspectKernelPK4Vec3PK4int4Pdm(
	.param .u64 .ptr .align 1 _Z19computeAspectKernelPK4Vec3PK4int4Pdm_param_0,
	.param .u64 .ptr .align 1 _Z19computeAspectKernelPK4Vec3PK4int4Pdm_param_1,
	.param .u64 .ptr .align 1 _Z19computeAspectKernelPK4Vec3PK4int4Pdm_param_2,
	.param .u64 _Z19computeAspectKernelPK4Vec3PK4int4Pdm_param_3
)
{
	.reg .pred 	%p<2>;
	.reg .b32 	%r<9>;
	.reg .b64 	%rd<22>;
	.reg .b64 	%fd<68>;

	ld.param.u64 	%rd3, [_Z19computeAspectKernelPK4Vec3PK4int4Pdm_param_1];
	ld.param.u64 	%rd4, [_Z19computeAspectKernelPK4Vec3PK4int4Pdm_param_2];
	ld.param.u64 	%rd5, [_Z19computeAspectKernelPK4Vec3PK4int4Pdm_param_3];
	mov.u32 	%r1, %ctaid.x;
	mov.u32 	%r2, %ntid.x;
	mov.u32 	%r3, %tid.x;
	mad.lo.s32 	%r4, %r1, %r2, %r3;
	cvt.u64.u32 	%rd1, %r4;
	setp.le.u64 	%p1, %rd5, %rd1;
	@%p1 bra 	$L__BB0_2;
	ld.param.u64 	%rd21, [_Z19computeAspectKernelPK4Vec3PK4int4Pdm_param_0];
	cvta.to.global.u64 	%rd6, %rd3;
	cvta.to.global.u64 	%rd7, %rd21;
	cvta.to.global.u64 	%rd8, %rd4;
	shl.b64 	%rd9, %rd1, 4;
	add.s64 	%rd10, %rd6, %rd9;
	ld.global.v4.u32 	{%r5, %r6, %r7, %r8}, [%rd10];
	mul.wide.s32 	%rd11, %r5, 24;
	add.s64 	%rd12, %rd7, %rd11;
	ld.global.f64 	%fd1, [%rd12];
	ld.global.f64 	%fd2, [%rd12+8];
	ld.global.f64 	%fd3, [%rd12+16];
	mul.wide.s32 	%rd13, %r6, 24;
	add.s64 	%rd14, %rd7, %rd13;
	ld.global.f64 	%fd4, [%rd14];
	ld.global.f64 	%fd5, [%rd14+8];
	ld.global.f64 	%fd6, [%rd14+16];
	mul.wide.s32 	%rd15, %r7, 24;
	add.s64 	%rd16, %rd7, %rd15;
	ld.global.f64 	%fd7, [%rd16];
	ld.global.f64 	%fd8, [%rd16+8];
	ld.global.f64 	%fd9, [%rd16+16];
	mul.wide.s32 	%rd17, %r8, 24;
	add.s64 	%rd18, %rd7, %rd17;
	ld.global.f64 	%fd10, [%rd18];
	ld.global.f64 	%fd11, [%rd18+8];
	ld.global.f64 	%fd12, [%rd18+16];
	sub.f64 	%fd13, %fd4, %fd1;
	sub.f64 	%fd14, %fd5, %fd2;
	sub.f64 	%fd15, %fd6, %fd3;
	mul.f64 	%fd16, %fd14, %fd14;
	fma.rn.f64 	%fd17, %fd13, %fd13, %fd16;
	fma.rn.f64 	%fd18, %fd15, %fd15, %fd17;
	sqrt.rn.f64 	%fd19, %fd18;
	min.f64 	%fd20, %fd19, 0d7FE1CCF385EBC8A0;
	max.f64 	%fd21, %fd19, 0d0000000000000000;
	sub.f64 	%fd22, %fd7, %fd1;
	sub.f64 	%fd23, %fd8, %fd2;
	sub.f64 	%fd24, %fd9, %fd3;
	mul.f64 	%fd25, %fd23, %fd23;
	fma.rn.f64 	%fd26, %fd22, %fd22, %fd25;
	fma.rn.f64 	%fd27, %fd24, %fd24, %fd26;
	sqrt.rn.f64 	%fd28, %fd27;
	min.f64 	%fd29, %fd20, %fd28;
	max.f64 	%fd30, %fd21, %fd28;
	sub.f64 	%fd31, %fd10, %fd1;
	sub.f64 	%fd32, %fd11, %fd2;
	sub.f64 	%fd33, %fd12, %fd3;
	mul.f64 	%fd34, %fd32, %fd32;
	fma.rn.f64 	%fd35, %fd31, %fd31, %fd34;
	fma.rn.f64 	%fd36, %fd33, %fd33, %fd35;
	sqrt.rn.f64 	%fd37, %fd36;
	min.f64 	%fd38, %fd29, %fd37;
	max.f64 	%fd39, %fd30, %fd37;
	sub.f64 	%fd40, %fd7, %fd4;
	sub.f64 	%fd41, %fd8, %fd5;
	sub.f64 	%fd42, %fd9, %fd6;
	mul.f64 	%fd43, %fd41, %fd41;
	fma.rn.f64 	%fd44, %fd40, %fd40, %fd43;
	fma.rn.f64 	%fd45, %fd42, %fd42, %fd44;
	sqrt.rn.f64 	%fd46, %fd45;
	min.f64 	%fd47, %fd38, %fd46;
	max.f64 	%fd48, %fd39, %fd46;
	sub.f64 	%fd49, %fd10, %fd4;
	sub.f64 	%fd50, %fd11, %fd5;
	sub.f64 	%fd51, %fd12, %fd6;
	mul.f64 	%fd52, %fd50, %fd50;
	fma.rn.f64 	%fd53, %fd49, %fd49, %fd52;
	fma.rn.f64 	%fd54, %fd51, %fd51, %fd53;
	sqrt.rn.f64 	%fd55, %fd54;
	min.f64 	%fd56, %fd47, %fd55;
	max.f64 	%fd57, %fd48, %fd55;
	sub.f64 	%fd58, %fd10, %fd7;
	sub.f64 	%fd59, %fd11, %fd8;
	sub.f64 	%fd60, %fd12, %fd9;
	mul.f64 	%fd61, %fd59, %fd59;
	fma.rn.f64 	%fd62, %fd58, %fd58, %fd61;
	fma.rn.f64 	%fd63, %fd60, %fd60, %fd62;
	sqrt.rn.f64 	%fd64, %fd63;
	min.f64 	%fd65, %fd56, %fd64;
	max.f64 	%fd66, %fd57, %fd64;
	div.rn.f64 	%fd67, %fd66, %fd65;
	shl.b64 	%rd19, %rd1, 3;
	add.s64 	%rd20, %rd8, %rd19;
	st.global.f64 	[%rd20], %fd67;
$L__BB0_2:
	ret;

}


// ===== COMPILED SASS (sm_100) =====

	.target	sm_100

	.elftype	@"ET_EXEC"


//--------------------- .note.nv.tkinfo           --------------------------
	.section	.note.nv.tkinfo,"",@"SHT_NOTE"
	.sectionflags	@"SHF_NOTE_NV_TKINFO"
	.tkinfo
        /*0018*/ 	.word	0x00000002
        /*0030*/ 	.string	""
        /*0030*/ 	.string	"ptxas"
        /*0030*/ 	.string	"Cuda compilation tools, release 13.0, V13.0.88"
        /*0030*/ 	.string	"Build cuda_13.0.r13.0/compiler.36424714_0"
        /*0030*/ 	.string	"-arch sm_100 -m 64 "



//--------------------- .note.nv.cuinfo           --------------------------
	.section	.note.nv.cuinfo,"",@"SHT_NOTE"
	.sectionflags	@"SHF_NOTE_NV_CUINFO"
        /*0018*/ 	.short	0x0002
        /*001a*/ 	.short	0x0064
        /*001c*/ 	.short	0x0082
	.zero		2


//--------------------- .nv.info                  --------------------------
	.section	.nv.info,"",@"SHT_CUDA_INFO"
	.align	4


	//----- nvinfo : EIATTR_REGCOUNT
	.align		4
        /*0000*/ 	.byte	0x04, 0x2f
        /*0002*/ 	.short	(.L_1 - .L_0)
	.align		4
.L_0:
        /*0004*/ 	.word	index@(_Z19computeAspectKernelPK4Vec3PK4int4Pdm)
        /*0008*/ 	.word	0x0000002e


	//----- nvinfo : EIATTR_FRAME_SIZE
	.align		4
.L_1:
        /*000c*/ 	.byte	0x04, 0x11
        /*000e*/ 	.short	(.L_3 - .L_2)
	.align		4
.L_2:
        /*0010*/ 	.word	index@($__internal_1_$__cuda_sm20_dsqrt_rn_f64_mediumpath_v1)
        /*0014*/ 	.word	0x00000000


	//----- nvinfo : EIATTR_FRAME_SIZE
	.align		4
.L_3:
        /*0018*/ 	.byte	0x04, 0x11
        /*001a*/ 	.short	(.L_5 - .L_4)
	.align		4
.L_4:
        /*001c*/ 	.word	index@($__internal_0_$__cuda_sm20_div_rn_f64_full)
        /*0020*/ 	.word	0x00000000


	//----- nvinfo : EIATTR_FRAME_SIZE
	.align		4
.L_5:
        /*0024*/ 	.byte	0x04, 0x11
        /*0026*/ 	.short	(.L_7 - .L_6)
	.align		4
.L_6:
        /*0028*/ 	.word	index@(_Z19computeAspectKernelPK4Vec3PK4int4Pdm)
        /*002c*/ 	.word	0x00000000


	//----- nvinfo : EIATTR_MIN_STACK_SIZE
	.align		4
.L_7:
        /*0030*/ 	.byte	0x04, 0x12
        /*0032*/ 	.short	(.L_9 - .L_8)
	.align		4
.L_8:
        /*0034*/ 	.word	index@(_Z19computeAspectKernelPK4Vec3PK4int4Pdm)
        /*0038*/ 	.word	0x00000000
.L_9:


//--------------------- .nv.compat                --------------------------
	.section	.nv.compat,"",@"SHT_CUDA_COMPAT_INFO"
	.align	4
        /*0000*/ 	.byte	0x02, 0x09, 0x00, 0x00, 0x02, 0x02, 0x01, 0x00, 0x02, 0x05, 0x05, 0x00, 0x03, 0x07, 0x01, 0x01
        /*0010*/ 	.byte	0x02, 0x03, 0x00, 0x00, 0x02, 0x06, 0x01, 0x00, 0x04, 0x0b, 0x08, 0x00, 0x01, 0x00, 0x00, 0x00
        /*0020*/ 	.byte	0x00, 0x00, 0x00, 0x00


//--------------------- .nv.info._Z19computeAspectKernelPK4Vec3PK4int4Pdm --------------------------
	.section	.nv.info._Z19computeAspectKernelPK4Vec3PK4int4Pdm,"",@"SHT_CUDA_INFO"
	.sectionflags	@""
	.align	4


	//----- nvinfo : EIATTR_CUDA_API_VERSION
	.align		4
        /*0000*/ 	.byte	0x04, 0x37
        /*0002*/ 	.short	(.L_11 - .L_10)
.L_10:
        /*0004*/ 	.word	0x00000082


	//----- nvinfo : EIATTR_KPARAM_INFO
	.align		4
.L_11:
        /*0008*/ 	.byte	0x04, 0x17
        /*000a*/ 	.short	(.L_13 - .L_12)
.L_12:
        /*000c*/ 	.word	0x00000000
        /*0010*/ 	.short	0x0003
        /*0012*/ 	.short	0x0018
        /*0014*/ 	.byte	0x00, 0xf0, 0x21, 0x00


	//----- nvinfo : EIATTR_KPARAM_INFO
	.align		4
.L_13:
        /*0018*/ 	.byte	0x04, 0x17
        /*001a*/ 	.short	(.L_15 - .L_14)
.L_14:
        /*001c*/ 	.word	0x00000000
        /*0020*/ 	.short	0x0002
        /*0022*/ 	.short	0x0010
        /*0024*/ 	.byte	0x00, 0xf5, 0x21, 0x00


	//----- nvinfo : EIATTR_KPARAM_INFO
	.align		4
.L_15:
        /*0028*/ 	.byte	0x04, 0x17
        /*002a*/ 	.short	(.L_17 - .L_16)
.L_16:
        /*002c*/ 	.word	0x00000000
        /*0030*/ 	.short	0x0001
        /*0032*/ 	.short	0x0008
        /*0034*/ 	.byte	0x00, 0xf5, 0x21, 0x00


	//----- nvinfo : EIATTR_KPARAM_INFO
	.align		4
.L_17:
        /*0038*/ 	.byte	0x04, 0x17
        /*003a*/ 	.short	(.L_19 - .L_18)
.L_18:
        /*003c*/ 	.word	0x00000000
        /*0040*/ 	.short	0x0000
        /*0042*/ 	.short	0x0000
        /*0044*/ 	.byte	0x00, 0xf5, 0x21, 0x00


	//----- nvinfo : EIATTR_SPARSE_MMA_MASK
	.align		4
.L_19:
        /*0048*/ 	.byte	0x03, 0x50
        /*004a*/ 	.short	0x0000


	//----- nvinfo : EIATTR_MAXREG_COUNT
	.align		4
        /*004c*/ 	.byte	0x03, 0x1b
        /*004e*/ 	.short	0x00ff


	//----- nvinfo : EIATTR_MERCURY_ISA_VERSION
	.align		4
        /*0050*/ 	.byte	0x03, 0x5f
        /*0052*/ 	.short	0x0101


	//----- nvinfo : EIATTR_VRC_CTA_INIT_COUNT
	.align		4
        /*0054*/ 	.byte	0x02, 0x4a
	.zero		1
	.zero		1


	//----- nvinfo : EIATTR_EXIT_INSTR_OFFSETS
	.align		4
        /*0058*/ 	.byte	0x04, 0x1c
        /*005a*/ 	.short	(.L_21 - .L_20)


	//   ....[0]....
.L_20:
        /*005c*/ 	.word	0x00000080


	//   ....[1]....
        /*0060*/ 	.word	0x00001460


	//----- nvinfo : EIATTR_CRS_STACK_SIZE
	.align		4
.L_21:
        /*0064*/ 	.byte	0x04, 0x1e
        /*0066*/ 	.short	(.L_23 - .L_22)
.L_22:
        /*0068*/ 	.word	0x00000000


	//----- nvinfo : EIATTR_CBANK_PARAM_SIZE
	.align		4
.L_23:
        /*006c*/ 	.byte	0x03, 0x19
        /*006e*/ 	.short	0x0020


	//----- nvinfo : EIATTR_PARAM_CBANK
	.align		4
        /*0070*/ 	.byte	0x04, 0x0a
        /*0072*/ 	.short	(.L_25 - .L_24)
	.align		4
.L_24:
        /*0074*/ 	.word	index@(.nv.constant0._Z19computeAspectKernelPK4Vec3PK4int4Pdm)
        /*0078*/ 	.short	0x0380
        /*007a*/ 	.short	0x0020


	//----- nvinfo : EIATTR_SW_WAR
	.align		4
.L_25:
        /*007c*/ 	.byte	0x04, 0x36
        /*007e*/ 	.short	(.L_27 - .L_26)
.L_26:
        /*0080*/ 	.word	0x00000008
.L_27:


//--------------------- .nv.callgraph             --------------------------
	.section	.nv.callgraph,"",@"SHT_CUDA_CALLGRAPH"
	.align	4
	.sectionentsize	8
	.align		4
        /*0000*/ 	.word	0x00000000
	.align		4
        /*0004*/ 	.word	0xffffffff
	.align		4
        /*0008*/ 	.word	0x00000000
	.align		4
        /*000c*/ 	.word	0xfffffffe
	.align		4
        /*0010*/ 	.word	0x00000000
	.align		4
        /*0014*/ 	.word	0xfffffffd
	.align		4
        /*0018*/ 	.word	0x00000000
	.align		4
        /*001c*/ 	.word	0xfffffffc


//--------------------- .text._Z19computeAspectKernelPK4Vec3PK4int4Pdm --------------------------
	.section	.text._Z19computeAspectKernelPK4Vec3PK4int4Pdm,"ax",@progbits
	.align	128
        .global         _Z19computeAspectKernelPK4Vec3PK4int4Pdm
        .type           _Z19computeAspectKernelPK4Vec3PK4int4Pdm,@function
        .size           _Z19computeAspectKernelPK4Vec3PK4int4Pdm,(.L_x_25 - _Z19computeAspectKernelPK4Vec3PK4int4Pdm)
        .other          _Z19computeAspectKernelPK4Vec3PK4int4Pdm,@"STO_CUDA_ENTRY STV_DEFAULT"
_Z19computeAspectKernelPK4Vec3PK4int4Pdm:
.text._Z19computeAspectKernelPK4Vec3PK4int4Pdm:
[----:B------:R-:W-:Y:S01]  /*0000*/  LDC R1, c[0x0][0x37c] ;  /* 0x0000df00ff017b82 */ /* 0x000fe20000000800 */
[----:B------:R-:W0:Y:S07]  /*0010*/  S2R R3, SR_TID.X ;  /* 0x0000000000037919 */ /* 0x000e2e0000002100 */
[----:B------:R-:W0:Y:S01]  /*0020*/  S2UR UR4, SR_CTAID.X ;  /* 0x00000000000479c3 */ /* 0x000e220000002500 */
[----:B------:R-:W1:Y:S07]  /*0030*/  LDCU.64 UR6, c[0x0][0x398] ;  /* 0x00007300ff0677ac */ /* 0x000e6e0008000a00 */
[----:B------:R-:W0:Y:S02]  /*0040*/  LDC R0, c[0x0][0x360] ;  /* 0x0000d800ff007b82 */ /* 0x000e240000000800 */
[----:B0-----:R-:W-:-:S05]  /*0050*/  IMAD R0, R0, UR4, R3 ;  /* 0x0000000400007c24 */ /* 0x001fca000f8e0203 */
[----:B-1----:R-:W-:-:S04]  /*0060*/  ISETP.GE.U32.AND P0, PT, R0, UR6, PT ;  /* 0x0000000600007c0c */ /* 0x002fc8000bf06070 */
[----:B------:R-:W-:-:S13]  /*0070*/  ISETP.GE.U32.AND.EX P0, PT, RZ, UR7, PT, P0 ;  /* 0x00000007ff007c0c */ /* 0x000fda000bf06100 */
[----:B------:R-:W-:Y:S05]  /*0080*/  @P0 EXIT ;  /* 0x000000000000094d */ /* 0x000fea0003800000 */
[----:B------:R-:W0:Y:S01]  /*0090*/  LDCU.64 UR4, c[0x0][0x388] ;  /* 0x00007100ff0477ac */ /* 0x000e220008000a00 */
[----:B------:R-:W1:Y:S01]  /*00a0*/  LDC.64 R10, c[0x0][0x380] ;  /* 0x0000e000ff0a7b82 */ /* 0x000e620000000a00 */
[----:B------:R-:W2:Y:S01]  /*00b0*/  LDCU.64 UR8, c[0x0][0x358] ;  /* 0x00006b00ff0877ac */ /* 0x000ea20008000a00 */
[----:B0-----:R-:W-:-:S04]  /*00c0*/  LEA R6, P0, R0, UR4, 0x4 ;  /* 0x0000000400067c11 */ /* 0x001fc8000f8020ff */
[----:B------:R-:W-:-:S06]  /*00d0*/  LEA.HI.X R7, R0, UR5, RZ, 0x4, P0 ;  /* 0x0000000500077c11 */ /* 0x000fcc00080f24ff */
[----:B--2---:R-:W1:Y:S02]  /*00e0*/  LDG.E.128 R4, desc[UR8][R6.64] ;  /* 0x0000000806047981 */ /* 0x004e64000c1e1d00 */
[----:B-1----:R-:W-:-:S04]  /*00f0*/  IMAD.WIDE R2, R4, 0x18, R10 ;  /* 0x0000001804027825 */ /* 0x002fc800078e020a */
[--C-:B------:R-:W-:Y:S01]  /*0100*/  IMAD.WIDE R4, R5, 0x18, R10.reuse ;  /* 0x0000001805047825 */ /* 0x100fe200078e020a */
[----:B------:R-:W2:Y:S04]  /*0110*/  LDG.E.64 R32, desc[UR8][R2.64+0x8] ;  /* 0x0000080802207981 */ /* 0x000ea8000c1e1b00 */
[----:B------:R-:W2:Y:S04]  /*0120*/  LDG.E.64 R30, desc[UR8][R4.64+0x8] ;  /* 0x00000808041e7981 */ /* 0x000ea8000c1e1b00 */
[----:B------:R-:W3:Y:S04]  /*0130*/  LDG.E.64 R28, desc[UR8][R2.64] ;  /* 0x00000008021c7981 */ /* 0x000ee8000c1e1b00 */
[----:B------:R-:W3:Y:S04]  /*0140*/  LDG.E.64 R26, desc[UR8][R4.64] ;  /* 0x00000008041a7981 */ /* 0x000ee8000c1e1b00 */
[----:B------:R-:W4:Y:S04]  /*0150*/  LDG.E.64 R24, desc[UR8][R2.64+0x10] ;  /* 0x0000100802187981 */ /* 0x000f28000c1e1b00 */
[----:B------:R0:W4:Y:S01]  /*0160*/  LDG.E.64 R22, desc[UR8][R4.64+0x10] ;  /* 0x0000100804167981 */ /* 0x000122000c1e1b00 */
[----:B------:R-:W-:-:S04]  /*0170*/  IMAD.WIDE R8, R6, 0x18, R10 ;  /* 0x0000001806087825 */ /* 0x000fc800078e020a */
[----:B------:R-:W-:Y:S01]  /*0180*/  IMAD.WIDE R6, R7, 0x18, R10 ;  /* 0x0000001807067825 */ /* 0x000fe200078e020a */
[----:B------:R-:W5:Y:S03]  /*0190*/  LDG.E.64 R20, desc[UR8][R8.64] ;  /* 0x0000000808147981 */ /* 0x000f66000c1e1b00 */
[----:B0-----:R-:W-:Y:S01]  /*01a0*/  IMAD.MOV.U32 R4, RZ, RZ, 0x0 ;  /* 0x00000000ff047424 */ /* 0x001fe200078e00ff */
[----:B------:R-:W5:Y:S01]  /*01b0*/  LDG.E.64 R18, desc[UR8][R8.64+0x8] ;  /* 0x0000080808127981 */ /* 0x000f62000c1e1b00 */
[----:B------:R-:W-:-:S03]  /*01c0*/  IMAD.MOV.U32 R5, RZ, RZ, 0x3fd80000 ;  /* 0x3fd80000ff057424 */ /* 0x000fc600078e00ff */
[----:B------:R0:W5:Y:S01]  /*01d0*/  LDG.E.64 R16, desc[UR8][R8.64+0x10] ;  /* 0x0000100808107981 */ /* 0x000162000c1e1b00 */
[----:B------:R-:W-:Y:S03]  /*01e0*/  BSSY.RECONVERGENT B0, `(.L_x_0) ;  /* 0x000001e000007945 */ /* 0x000fe60003800200 */
[----:B------:R-:W5:Y:S04]  /*01f0*/  LDG.E.64 R14, desc[UR8][R6.64] ;  /* 0x00000008060e7981 */ /* 0x000f68000c1e1b00 */
[----:B------:R-:W5:Y:S04]  /*0200*/  LDG.E.64 R12, desc[UR8][R6.64+0x8] ;  /* 0x00000808060c7981 */ /* 0x000f68000c1e1b00 */
[----:B------:R1:W5:Y:S01]  /*0210*/  LDG.E.64 R10, desc[UR8][R6.64+0x10] ;  /* 0x00001008060a7981 */ /* 0x000362000c1e1b00 */
[----:B--2---:R-:W-:-:S02]  /*0220*/  DADD R34, -R32, R30 ;  /* 0x0000000020227229 */ /* 0x004fc4000000011e */
[----:B---3--:R-:W-:-:S06]  /*0230*/  DADD R2, -R28, R26 ;  /* 0x000000001c027229 */ /* 0x008fcc000000011a */
[----:B------:R-:W-:Y:S02]  /*0240*/  DMUL R34, R34, R34 ;  /* 0x0000002222227228 */ /* 0x000fe40000000000 */
[----:B----4-:R-:W-:-:S06]  /*0250*/  DADD R40, -R24, R22 ;  /* 0x0000000018287229 */ /* 0x010fcc0000000116 */
[----:B------:R-:W-:-:S08]  /*0260*/  DFMA R34, R2, R2, R34 ;  /* 0x000000020222722b */ /* 0x000fd00000000022 */
[----:B------:R-:W-:-:S06]  /*0270*/  DFMA R40, R40, R40, R34 ;  /* 0x000000282828722b */ /* 0x000fcc0000000022 */
[----:B------:R-:W2:Y:S04]  /*0280*/  MUFU.RSQ64H R39, R41 ;  /* 0x0000002900277308 */ /* 0x000ea80000001c00 */
[----:B------:R-:W-:-:S05]  /*0290*/  VIADD R38, R41, 0xfcb00000 ;  /* 0xfcb0000029267836 */ /* 0x000fca0000000000 */
[----:B------:R-:W-:Y:S01]  /*02a0*/  ISETP.GE.U32.AND P0, PT, R38, 0x7ca00000, PT ;  /* 0x7ca000002600780c */ /* 0x000fe20003f06070 */
[----:B--2---:R-:W-:-:S08]  /*02b0*/  DMUL R2, R38, R38 ;  /* 0x0000002626027228 */ /* 0x004fd00000000000 */
[----:B------:R-:W-:-:S08]  /*02c0*/  DFMA R2, R40, -R2, 1 ;  /* 0x3ff000002802742b */ /* 0x000fd00000000802 */
[----:B------:R-:W-:Y:S02]  /*02d0*/  DFMA R4, R2, R4, 0.5 ;  /* 0x3fe000000204742b */ /* 0x000fe40000000004 */
[----:B------:R-:W-:-:S08]  /*02e0*/  DMUL R2, R38, R2 ;  /* 0x0000000226027228 */ /* 0x000fd00000000000 */
[----:B------:R-:W-:-:S08]  /*02f0*/  DFMA R34, R4, R2, R38 ;  /* 0x000000020422722b */ /* 0x000fd00000000026 */
[----:B------:R-:W-:Y:S02]  /*0300*/  DMUL R2, R40, R34 ;  /* 0x0000002228027228 */ /* 0x000fe40000000000 */
[----:B------:R-:W-:Y:S02]  /*0310*/  VIADD R5, R35, 0xfff00000 ;  /* 0xfff0000023057836 */ /* 0x000fe40000000000 */
[----:B------:R-:W-:-:S04]  /*0320*/  IMAD.MOV.U32 R4, RZ, RZ, R34 ;  /* 0x000000ffff047224 */ /* 0x000fc800078e0022 */
[----:B0-----:R-:W-:-:S08]  /*0330*/  DFMA R8, R2, -R2, R40 ;  /* 0x800000020208722b */ /* 0x001fd00000000028 */
[----:B-1----:R-:W-:Y:S01]  /*0340*/  DFMA R6, R8, R4, R2 ;  /* 0x000000040806722b */ /* 0x002fe20000000002 */
[----:B------:R-:W-:Y:S10]  /*0350*/  @!P0 BRA `(.L_x_1) ;  /* 0x0000000000188947 */ /* 0x000ff40003800000 */
[----:B------:R-:W-:Y:S01]  /*0360*/  IMAD.MOV.U32 R6, RZ, RZ, R34 ;  /* 0x000000ffff067224 */ /* 0x000fe200078e0022 */
[----:B------:R-:W-:Y:S02]  /*0370*/  MOV R39, R41 ;  /* 0x0000002900277202 */ /* 0x000fe40000000f00 */
[----:B------:R-:W-:-:S07]  /*0380*/  MOV R4, 0x3a0 ;  /* 0x000003a000047802 */ /* 0x000fce0000000f00 */
[----:B-----5:R-:W-:Y:S05]  /*0390*/  CALL.REL.NOINC `($__internal_1_$__cuda_sm20_dsqrt_rn_f64_mediumpath_v1) ;  /* 0x0000001400a87944 */ /* 0x020fea0003c00000 */
[----:B------:R-:W-:Y:S02]  /*03a0*/  IMAD.MOV.U32 R6, RZ, RZ, R2 ;  /* 0x000000ffff067224 */ /* 0x000fe400078e0002 */
[----:B------:R-:W-:-:S07]  /*03b0*/  IMAD.MOV.U32 R7, RZ, RZ, R3 ;  /* 0x000000ffff077224 */ /* 0x000fce00078e0003 */
.L_x_1:
[----:B------:R-:W-:Y:S05]  /*03c0*/  BSYNC.RECONVERGENT B0 ;  /* 0x0000000000007941 */ /* 0x000fea0003800200 */
.L_x_0:
[----:B-----5:R-:W-:Y:S01]  /*03d0*/  DADD R4, -R32, R18 ;  /* 0x0000000020047229 */ /* 0x020fe20000000112 */
[----:B------:R-:W-:Y:S01]  /*03e0*/  IMAD.MOV.U32 R42, RZ, RZ, 0x0 ;  /* 0x00000000ff2a7424 */ /* 0x000fe200078e00ff */
[----:B------:R-:W-:Y:S01]  /*03f0*/  DADD R2, -R28, R20 ;  /* 0x000000001c027229 */ /* 0x000fe20000000114 */
[----:B------:R-:W-:Y:S01]  /*0400*/  IMAD.MOV.U32 R43, RZ, RZ, 0x3fd80000 ;  /* 0x3fd80000ff2b7424 */ /* 0x000fe200078e00ff */
[----:B------:R-:W-:Y:S01]  /*0410*/  DADD R40, -R24, R16 ;  /* 0x0000000018287229 */ /* 0x000fe20000000110 */
[----:B------:R-:W-:Y:S01]  /*0420*/  UMOV UR4, 0x85ebc8a0 ;  /* 0x85ebc8a000047882 */ /* 0x000fe20000000000 */
[----:B------:R-:W-:Y:S01]  /*0430*/  DSETP.MAX.AND P2, P3, RZ, R6, PT ;  /* 0x00000006ff00722a */ /* 0x000fe20003b4f000 */
[----:B------:R-:W-:Y:S01]  /*0440*/  UMOV UR5, 0x7fe1ccf3 ;  /* 0x7fe1ccf300057882 */ /* 0x000fe20000000000 */
[----:B------:R-:W-:Y:S01]  /*0450*/  DMUL R4, R4, R4 ;  /* 0x0000000404047228 */ /* 0x000fe20000000000 */
[----:B------:R-:W-:Y:S01]  /*0460*/  CS2R R34, SRZ ;  /* 0x0000000000227805 */ /* 0x000fe2000001ff00 */
[----:B------:R-:W-:Y:S01]  /*0470*/  DSETP.MIN.AND P0, P1, R6, UR4, PT ;  /* 0x0000000406007e2a */ /* 0x000fe2000b900000 */
[----:B------:R-:W-:Y:S01]  /*0480*/  UMOV UR6, UR5 ;  /* 0x0000000500067c82 */ /* 0x000fe20008000000 */
[----:B------:R-:W-:Y:S01]  /*0490*/  IMAD.MOV.U32 R37, RZ, RZ, R7 ;  /* 0x000000ffff257224 */ /* 0x000fe200078e0007 */
[----:B------:R-:W-:Y:S01]  /*04a0*/  BSSY.RECONVERGENT B0, `(.L_x_2) ;  /* 0x0000020000007945 */ /* 0x000fe20003800200 */
[----:B------:R-:W-:Y:S01]  /*04b0*/  IMAD.MOV.U32 R36, RZ, RZ, R6 ;  /* 0x000000ffff247224 */ /* 0x000fe200078e0006 */
[----:B------:R-:W-:Y:S01]  /*04c0*/  SEL R34, R34, R6, P2 ;  /* 0x0000000622227207 */ /* 0x000fe20001000000 */
[----:B------:R-:W-:Y:S01]  /*04d0*/  DFMA R4, R2, R2, R4 ;  /* 0x000000020204722b */ /* 0x000fe20000000004 */
[----:B------:R-:W-:-:S02]  /*04e0*/  FSEL R37, R37, UR6, P0 ;  /* 0x0000000625257c08 */ /* 0x000fc40008000000 */
[----:B------:R-:W-:-:S05]  /*04f0*/  SEL R36, R36, UR4, P0 ;  /* 0x0000000424247c07 */ /* 0x000fca0008000000 */
[----:B------:R-:W-:Y:S01]  /*0500*/  DFMA R40, R40, R40, R4 ;  /* 0x000000282828722b */ /* 0x000fe20000000004 */
[----:B------:R-:W-:-:S05]  /*0510*/  MOV R4, R7 ;  /* 0x0000000700047202 */ /* 0x000fca0000000f00 */
[----:B------:R-:W0:Y:S01]  /*0520*/  MUFU.RSQ64H R39, R41 ;  /* 0x0000002900277308 */ /* 0x000e220000001c00 */
[----:B------:R-:W-:Y:S02]  /*0530*/  FSEL R35, R35, R4, P2 ;  /* 0x0000000423237208 */ /* 0x000fe40001000000 */
[----:B------:R-:W-:Y:S01]  /*0540*/  @P3 LOP3.LUT R35, R4, 0x80000, RZ, 0xfc, !PT ;  /* 0x0008000004233812 */ /* 0x000fe200078efcff */
[----:B------:R-:W-:Y:S02]  /*0550*/  VIADD R38, R41, 0xfcb00000 ;  /* 0xfcb0000029267836 */ /* 0x000fe40000000000 */
[----:B------:R-:W-:-:S05]  /*0560*/  IMAD.U32 R4, RZ, RZ, UR6 ;  /* 0x00000006ff047e24 */ /* 0x000fca000f8e00ff */
[----:B------:R-:W-:Y:S02]  /*0570*/  @P1 LOP3.LUT R37, R4, 0x80000, RZ, 0xfc, !PT ;  /* 0x0008000004251812 */ /* 0x000fe400078efcff */
[----:B------:R-:W-:Y:S01]  /*0580*/  ISETP.GE.U32.AND P1, PT, R38, 0x7ca00000, PT ;  /* 0x7ca000002600780c */ /* 0x000fe20003f26070 */
[----:B0-----:R-:W-:-:S08]  /*0590*/  DMUL R2, R38, R38 ;  /* 0x0000002626027228 */ /* 0x001fd00000000000 */
[----:B------:R-:W-:-:S08]  /*05a0*/  DFMA R2, R40, -R2, 1 ;  /* 0x3ff000002802742b */ /* 0x000fd00000000802 */
[----:B------:R-:W-:Y:S02]  /*05b0*/  DFMA R42, R2, R42, 0.5 ;  /* 0x3fe00000022a742b */ /* 0x000fe4000000002a */
[----:B------:R-:W-:-:S08]  /*05c0*/  DMUL R2, R38, R2 ;  /* 0x0000000226027228 */ /* 0x000fd00000000000 */
[----:B------:R-:W-:-:S08]  /*05d0*/  DFMA R42, R42, R2, R38 ;  /* 0x000000022a2a722b */ /* 0x000fd00000000026 */
[----:B------:R-:W-:Y:S02]  /*05e0*/  DMUL R2, R40, R42 ;  /* 0x0000002a28027228 */ /* 0x000fe40000000000 */
[----:B------:R-:W-:Y:S02]  /*05f0*/  VIADD R5, R43, 0xfff00000 ;  /* 0xfff000002b057836 */ /* 0x000fe40000000000 */
[----:B------:R-:W-:-:S04]  /*0600*/  IMAD.MOV.U32 R4, RZ, RZ, R42 ;  /* 0x000000ffff047224 */ /* 0x000fc800078e002a */
[----:B------:R-:W-:-:S08]  /*0610*/  DFMA R8, R2, -R2, R40 ;  /* 0x800000020208722b */ /* 0x000fd00000000028 */
[----:B------:R-:W-:Y:S01]  /*0620*/  DFMA R6, R8, R4, R2 ;  /* 0x000000040806722b */ /* 0x000fe20000000002 */
[----:B------:R-:W-:Y:S10]  /*0630*/  @!P1 BRA `(.L_x_3) ;  /* 0x0000000000189947 */ /* 0x000ff40003800000 */
[----:B------:R-:W-:Y:S01]  /*0640*/  IMAD.MOV.U32 R6, RZ, RZ, R42 ;  /* 0x000000ffff067224 */ /* 0x000fe200078e002a */
[----:B------:R-:W-:Y:S01]  /*0650*/  MOV R4, 0x680 ;  /* 0x0000068000047802 */ /* 0x000fe20000000f00 */
[----:B------:R-:W-:-:S07]  /*0660*/  IMAD.MOV.U32 R39, RZ, RZ, R41 ;  /* 0x000000ffff277224 */ /* 0x000fce00078e0029 */
[----:B------:R-:W-:Y:S05]  /*0670*/  CALL.REL.NOINC `($__internal_1_$__cuda_sm20_dsqrt_rn_f64_mediumpath_v1) ;  /* 0x0000001000f07944 */ /* 0x000fea0003c00000 */
[----:B------:R-:W-:Y:S01]  /*0680*/  MOV R6, R2 ;  /* 0x0000000200067202 */ /* 0x000fe20000000f00 */
[----:B------:R-:W-:-:S07]  /*0690*/  IMAD.MOV.U32 R7, RZ, RZ, R3 ;  /* 0x000000ffff077224 */ /* 0x000fce00078e0003 */
.L_x_3:
[----:B------:R-:W-:Y:S05]  /*06a0*/  BSYNC.RECONVERGENT B0 ;  /* 0x0000000000007941 */ /* 0x000fea0003800200 */
.L_x_2:
[----:B------:R-:W-:Y:S01]  /*06b0*/  DADD R32, -R32, R12 ;  /* 0x0000000020207229 */ /* 0x000fe2000000010c */
[----:B------:R-:W-:Y:S01]  /*06c0*/  IMAD.MOV.U32 R4, RZ, RZ, R7 ;  /* 0x000000ffff047224 */ /* 0x000fe200078e0007 */
[----:B------:R-:W-:Y:S01]  /*06d0*/  DADD R28, -R28, R14 ;  /* 0x000000001c1c7229 */ /* 0x000fe2000000010e */
[----:B------:R-:W-:Y:S01]  /*06e0*/  MOV R5, R6 ;  /* 0x0000000600057202 */ /* 0x000fe20000000f00 */
[----:B------:R-:W-:Y:S01]  /*06f0*/  DADD R24, -R24, R10 ;  /* 0x0000000018187229 */ /* 0x000fe2000000010a */
[----:B------:R-:W-:Y:S01]  /*0700*/  BSSY.RECONVERGENT B0, `(.L_x_4) ;  /* 0x0000026000007945 */ /* 0x000fe20003800200 */
[--C-:B------:R-:W-:Y:S02]  /*0710*/  DSETP.MIN.AND P1, P2, R36, R6.reuse, PT ;  /* 0x000000062400722a */ /* 0x100fe40003a20000 */
[----:B------:R-:W-:Y:S02]  /*0720*/  DMUL R32, R32, R32 ;  /* 0x0000002020207228 */ /* 0x000fe40000000000 */
[----:B------:R-:W-:-:S06]  /*0730*/  DSETP.MAX.AND P3, P0, R34, R6, PT ;  /* 0x000000062200722a */ /* 0x000fcc000386f000 */
[----:B------:R-:W-:Y:S01]  /*0740*/  DFMA R32, R28, R28, R32 ;  /* 0x0000001c1c20722b */ /* 0x000fe20000000020 */
[----:B------:R-:W-:Y:S01]  /*0750*/  IMAD.MOV.U32 R28, RZ, RZ, R36 ;  /* 0x000000ffff1c7224 */ /* 0x000fe200078e0024 */
[----:B------:R-:W-:Y:S02]  /*0760*/  FSEL R29, R37, R4, P1 ;  /* 0x00000004251d7208 */ /* 0x000fe40000800000 */
[----:B------:R-:W-:Y:S02]  /*0770*/  @P2 LOP3.LUT R29, R4, 0x80000, RZ, 0xfc, !PT ;  /* 0x00080000041d2812 */ /* 0x000fe400078efcff */
[----:B------:R-:W-:Y:S02]  /*0780*/  SEL R28, R28, R5, P1 ;  /* 0x000000051c1c7207 */ /* 0x000fe40000800000 */
[----:B------:R-:W-:Y:S01]  /*0790*/  DFMA R40, R24, R24, R32 ;  /* 0x000000181828722b */ /* 0x000fe20000000020 */
[----:B------:R-:W-:Y:S02]  /*07a0*/  IMAD.MOV.U32 R32, RZ, RZ, 0x0 ;  /* 0x00000000ff207424 */ /* 0x000fe400078e00ff */
[----:B------:R-:W-:-:S03]  /*07b0*/  IMAD.MOV.U32 R33, RZ, RZ, 0x3fd80000 ;  /* 0x3fd80000ff217424 */ /* 0x000fc600078e00ff */
[----:B------:R-:W0:Y:S01]  /*07c0*/  MUFU.RSQ64H R39, R41 ;  /* 0x0000002900277308 */ /* 0x000e220000001c00 */
[----:B------:R-:W-:Y:S02]  /*07d0*/  IMAD.MOV.U32 R24, RZ, RZ, R34 ;  /* 0x000000ffff187224 */ /* 0x000fe400078e0022 */
[----:B------:R-:W-:Y:S02]  /*07e0*/  IMAD.MOV.U32 R25, RZ, RZ, R6 ;  /* 0x000000ffff197224 */ /* 0x000fe400078e0006 */
[----:B------:R-:W-:Y:S02]  /*07f0*/  VIADD R38, R41, 0xfcb00000 ;  /* 0xfcb0000029267836 */ /* 0x000fe40000000000 */
[----:B------:R-:W-:Y:S01]  /*0800*/  IMAD.MOV.U32 R34, RZ, RZ, R7 ;  /* 0x000000ffff227224 */ /* 0x000fe200078e0007 */
[----:B------:R-:W-:Y:S02]  /*0810*/  SEL R24, R24, R25, P3 ;  /* 0x0000001918187207 */ /* 0x000fe40001800000 */
[----:B------:R-:W-:-:S02]  /*0820*/  ISETP.GE.U32.AND P1, PT, R38, 0x7ca00000, PT ;  /* 0x7ca000002600780c */ /* 0x000fc40003f26070 */
[----:B------:R-:W-:Y:S02]  /*0830*/  FSEL R25, R35, R34, P3 ;  /* 0x0000002223197208 */ /* 0x000fe40001800000 */
[----:B------:R-:W-:Y:S01]  /*0840*/  @P0 LOP3.LUT R25, R34, 0x80000, RZ, 0xfc, !PT ;  /* 0x0008000022190812 */ /* 0x000fe200078efcff */
        /* <DEDUP_REMOVED lines=12> */
[----:B------:R-:W-:Y:S02]  /*0910*/  MOV R39, R41 ;  /* 0x0000002900277202 */ /* 0x000fe40000000f00 */
[----:B------:R-:W-:-:S07]  /*0920*/  MOV R4, 0x940 ;  /* 0x0000094000047802 */ /* 0x000fce0000000f00 */
[----:B------:R-:W-:Y:S05]  /*0930*/  CALL.REL.NOINC `($__internal_1_$__cuda_sm20_dsqrt_rn_f64_mediumpath_v1) ;  /* 0x0000001000407944 */ /* 0x000fea0003c00000 */
[----:B------:R-:W-:Y:S02]  /*0940*/  IMAD.MOV.U32 R6, RZ, RZ, R2 ;  /* 0x000000ffff067224 */ /* 0x000fe400078e0002 */
[----:B------:R-:W-:-:S07]  /*0950*/  IMAD.MOV.U32 R7, RZ, RZ, R3 ;  /* 0x000000ffff077224 */ /* 0x000fce00078e0003 */
.L_x_5:
[----:B------:R-:W-:Y:S05]  /*0960*/  BSYNC.RECONVERGENT B0 ;  /* 0x0000000000007941 */ /* 0x000fea0003800200 */
.L_x_4:
[----:B------:R-:W-:Y:S01]  /*0970*/  DADD R4, -R30, R18 ;  /* 0x000000001e047229 */ /* 0x000fe20000000112 */
[----:B------:R-:W-:Y:S01]  /*0980*/  IMAD.MOV.U32 R32, RZ, RZ, 0x0 ;  /* 0x00000000ff207424 */ /* 0x000fe200078e00ff */
[----:B------:R-:W-:Y:S01]  /*0990*/  DADD R2, -R26, R20 ;  /* 0x000000001a027229 */ /* 0x000fe20000000114 */
[----:B------:R-:W-:Y:S01]  /*09a0*/  IMAD.MOV.U32 R33, RZ, RZ, 0x3fd80000 ;  /* 0x3fd80000ff217424 */ /* 0x000fe200078e00ff */
[----:B------:R-:W-:Y:S01]  /*09b0*/  DADD R40, -R22, R16 ;  /* 0x0000000016287229 */ /* 0x000fe20000000110 */
[----:B------:R-:W-:Y:S01]  /*09c0*/  IMAD.MOV.U32 R35, RZ, RZ, R6 ;  /* 0x000000ffff237224 */ /* 0x000fe200078e0006 */
[--C-:B------:R-:W-:Y:S01]  /*09d0*/  DSETP.MIN.AND P1, P2, R28, R6.reuse, PT ;  /* 0x000000061c00722a */ /* 0x100fe20003a20000 */
[----:B------:R-:W-:Y:S01]  /*09e0*/  IMAD.MOV.U32 R34, RZ, RZ, R7 ;  /* 0x000000ffff227224 */ /* 0x000fe200078e0007 */
[----:B------:R-:W-:Y:S01]  /*09f0*/  DMUL R4, R4, R4 ;  /* 0x0000000404047228 */ /* 0x000fe20000000000 */
[----:B------:R-:W-:Y:S01]  /*0a00*/  BSSY.RECONVERGENT B0, `(.L_x_6) ;  /* 0x0000024000007945 */ /* 0x000fe20003800200 */
[----:B------:R-:W-:-:S06]  /*0a10*/  DSETP.MAX.AND P3, P0, R24, R6, PT ;  /* 0x000000061800722a */ /* 0x000fcc000386f000 */
[----:B------:R-:W-:-:S08]  /*0a20*/  DFMA R4, R2, R2, R4 ;  /* 0x000000020204722b */ /* 0x000fd00000000004 */
[----:B------:R-:W-:Y:S01]  /*0a30*/  DFMA R40, R40, R40, R4 ;  /* 0x000000282828722b */ /* 0x000fe20000000004 */
[----:B------:R-:W-:Y:S01]  /*0a40*/  IMAD.MOV.U32 R5, RZ, RZ, R28 ;  /* 0x000000ffff057224 */ /* 0x000fe200078e001c */
[----:B------:R-:W-:Y:S01]  /*0a50*/  MOV R28, R24 ;  /* 0x00000018001c7202 */ /* 0x000fe20000000f00 */
[----:B------:R-:W-:-:S03]  /*0a60*/  IMAD.MOV.U32 R24, RZ, RZ, R6 ;  /* 0x000000ffff187224 */ /* 0x000fc600078e0006 */
[----:B------:R-:W0:Y:S01]  /*0a70*/  MUFU.RSQ64H R39, R41 ;  /* 0x0000002900277308 */ /* 0x000e220000001c00 */
[----:B------:R-:W-:Y:S01]  /*0a80*/  IMAD.MOV.U32 R4, RZ, RZ, R7 ;  /* 0x000000ffff047224 */ /* 0x000fe200078e0007 */
[----:B------:R-:W-:Y:S02]  /*0a90*/  SEL R28, R28, R35, P3 ;  /* 0x000000231c1c7207 */ /* 0x000fe40001800000 */
[----:B------:R-:W-:Y:S01]  /*0aa0*/  VIADD R38, R41, 0xfcb00000 ;  /* 0xfcb0000029267836 */ /* 0x000fe20000000000 */
[----:B------:R-:W-:Y:S02]  /*0ab0*/  SEL R24, R5, R24, P1 ;  /* 0x0000001805187207 */ /* 0x000fe40000800000 */
[----:B------:R-:W-:Y:S02]  /*0ac0*/  FSEL R29, R29, R4, P1 ;  /* 0x000000041d1d7208 */ /* 0x000fe40000800000 */
[----:B------:R-:W-:Y:S02]  /*0ad0*/  ISETP.GE.U32.AND P1, PT, R38, 0x7ca00000, PT ;  /* 0x7ca000002600780c */ /* 0x000fe40003f26070 */
[----:B------:R-:W-:-:S02]  /*0ae0*/  @P2 LOP3.LUT R29, R4, 0x80000, RZ, 0xfc, !PT ;  /* 0x00080000041d2812 */ /* 0x000fc400078efcff */
[----:B------:R-:W-:Y:S02]  /*0af0*/  FSEL R35, R25, R34, P3 ;  /* 0x0000002219237208 */ /* 0x000fe40001800000 */
[----:B------:R-:W-:Y:S01]  /*0b00*/  @P0 LOP3.LUT R35, R34, 0x80000, RZ, 0xfc, !PT ;  /* 0x0008000022230812 */ /* 0x000fe200078efcff */
[----:B0-----:R-:W-:Y:S01]  /*0b10*/  DMUL R2, R38, R38 ;  /* 0x0000002626027228 */ /* 0x001fe20000000000 */
[----:B------:R-:W-:-:S03]  /*0b20*/  MOV R25, R29 ;  /* 0x0000001d00197202 */ /* 0x000fc60000000f00 */
[----:B------:R-:W-:-:S04]  /*0b30*/  IMAD.MOV.U32 R29, RZ, RZ, R35 ;  /* 0x000000ffff1d7224 */ /* 0x000fc800078e0023 */
        /* <DEDUP_REMOVED lines=14> */
[----:B------:R-:W-:Y:S02]  /*0c20*/  IMAD.MOV.U32 R6, RZ, RZ, R2 ;  /* 0x000000ffff067224 */ /* 0x000fe400078e0002 */
[----:B------:R-:W-:-:S07]  /*0c30*/  IMAD.MOV.U32 R7, RZ, RZ, R3 ;  /* 0x000000ffff077224 */ /* 0x000fce00078e0003 */
.L_x_7:
[----:B------:R-:W-:Y:S05]  /*0c40*/  BSYNC.RECONVERGENT B0 ;  /* 0x0000000000007941 */ /* 0x000fea0003800200 */
.L_x_6:
[----:B------:R-:W-:Y:S01]  /*0c50*/  DADD R30, -R30, R12 ;  /* 0x000000001e1e7229 */ /* 0x000fe2000000010c */
[----:B------:R-:W-:Y:S01]  /*0c60*/  IMAD.MOV.U32 R4, RZ, RZ, R24 ;  /* 0x000000ffff047224 */ /* 0x000fe200078e0018 */
[----:B------:R-:W-:Y:S01]  /*0c70*/  DADD R26, -R26, R14 ;  /* 0x000000001a1a7229 */ /* 0x000fe2000000010e */
[----:B------:R-:W-:Y:S01]  /*0c80*/  IMAD.MOV.U32 R5, RZ, RZ, R6 ;  /* 0x000000ffff057224 */ /* 0x000fe200078e0006 */
[----:B------:R-:W-:Y:S01]  /*0c90*/  DADD R22, -R22, R10 ;  /* 0x0000000016167229 */ /* 0x000fe2000000010a */
[----:B------:R-:W-:Y:S01]  /*0ca0*/  BSSY.RECONVERGENT B0, `(.L_x_8) ;  /* 0x0000026000007945 */ /* 0x000fe20003800200 */
[--C-:B------:R-:W-:Y:S02]  /*0cb0*/  DSETP.MIN.AND P1, P2, R24, R6.reuse, PT ;  /* 0x000000061800722a */ /* 0x100fe40003a20000 */
[----:B------:R-:W-:Y:S02]  /*0cc0*/  DMUL R30, R30, R30 ;  /* 0x0000001e1e1e7228 */ /* 0x000fe40000000000 */
[----:B------:R-:W-:-:S02]  /*0cd0*/  DSETP.MAX.AND P3, P0, R28, R6, PT ;  /* 0x000000061c00722a */ /* 0x000fc4000386f000 */
[----:B------:R-:W-:-:S04]  /*0ce0*/  SEL R24, R4, R5, P1 ;  /* 0x0000000504187207 */ /* 0x000fc80000800000 */
[----:B------:R-:W-:Y:S01]  /*0cf0*/  DFMA R30, R26, R26, R30 ;  /* 0x0000001a1a1e722b */ /* 0x000fe2000000001e */
[----:B------:R-:W-:Y:S01]  /*0d00*/  MOV R26, 0x0 ;  /* 0x00000000001a7802 */ /* 0x000fe20000000f00 */
[----:B------:R-:W-:-:S06]  /*0d10*/  IMAD.MOV.U32 R27, RZ, RZ, 0x3fd80000 ;  /* 0x3fd80000ff1b7424 */ /* 0x000fcc00078e00ff */
[----:B------:R-:W-:Y:S01]  /*0d20*/  DFMA R40, R22, R22, R30 ;  /* 0x000000161628722b */ /* 0x000fe2000000001e */
[----:B------:R-:W-:Y:S01]  /*0d30*/  IMAD.MOV.U32 R22, RZ, RZ, R28 ;  /* 0x000000ffff167224 */ /* 0x000fe200078e001c */
[----:B------:R-:W-:Y:S01]  /*0d40*/  MOV R30, R7 ;  /* 0x00000007001e7202 */ /* 0x000fe20000000f00 */
[----:B------:R-:W-:-:S03]  /*0d50*/  IMAD.MOV.U32 R28, RZ, RZ, R7 ;  /* 0x000000ffff1c7224 */ /* 0x000fc600078e0007 */
[----:B------:R-:W0:Y:S01]  /*0d60*/  MUFU.RSQ64H R39, R41 ;  /* 0x0000002900277308 */ /* 0x000e220000001c00 */
[----:B------:R-:W-:Y:S01]  /*0d70*/  IMAD.MOV.U32 R23, RZ, RZ, R6 ;  /* 0x000000ffff177224 */ /* 0x000fe200078e0006 */
[----:B------:R-:W-:Y:S02]  /*0d80*/  FSEL R25, R25, R28, P1 ;  /* 0x0000001c19197208 */ /* 0x000fe40000800000 */
[----:B------:R-:W-:Y:S01]  /*0d90*/  VIADD R38, R41, 0xfcb00000 ;  /* 0xfcb0000029267836 */ /* 0x000fe20000000000 */
[----:B------:R-:W-:Y:S02]  /*0da0*/  @P2 LOP3.LUT R25, R28, 0x80000, RZ, 0xfc, !PT ;  /* 0x000800001c192812 */ /* 0x000fe400078efcff */
[----:B------:R-:W-:Y:S02]  /*0db0*/  SEL R22, R22, R23, P3 ;  /* 0x0000001716167207 */ /* 0x000fe40001800000 */
[----:B------:R-:W-:Y:S02]  /*0dc0*/  ISETP.GE.U32.AND P1, PT, R38, 0x7ca00000, PT ;  /* 0x7ca000002600780c */ /* 0x000fe40003f26070 */
[----:B------:R-:W-:-:S02]  /*0dd0*/  FSEL R23, R29, R30, P3 ;  /* 0x0000001e1d177208 */ /* 0x000fc40001800000 */
        /* <DEDUP_REMOVED lines=18> */
.L_x_9:
[----:B------:R-:W-:Y:S05]  /*0f00*/  BSYNC.RECONVERGENT B0 ;  /* 0x0000000000007941 */ /* 0x000fea0003800200 */
.L_x_8:
[----:B------:R-:W-:Y:S01]  /*0f10*/  DADD R12, -R18, R12 ;  /* 0x00000000120c7229 */ /* 0x000fe2000000010c */
[----:B------:R-:W-:Y:S01]  /*0f20*/  IMAD.MOV.U32 R8, RZ, RZ, 0x0 ;  /* 0x00000000ff087424 */ /* 0x000fe200078e00ff */
[----:B------:R-:W-:Y:S01]  /*0f30*/  DADD R14, -R20, R14 ;  /* 0x00000000140e7229 */ /* 0x000fe2000000010e */
[----:B------:R-:W-:Y:S01]  /*0f40*/  IMAD.MOV.U32 R9, RZ, RZ, 0x3fd80000 ;  /* 0x3fd80000ff097424 */ /* 0x000fe200078e00ff */
[----:B------:R-:W-:Y:S01]  /*0f50*/  DADD R10, -R16, R10 ;  /* 0x00000000100a7229 */ /* 0x000fe2000000010a */
[--C-:B------:R-:W-:Y:S01]  /*0f60*/  IMAD.MOV.U32 R4, RZ, RZ, R7.reuse ;  /* 0x000000ffff047224 */ /* 0x100fe200078e0007 */
[--C-:B------:R-:W-:Y:S01]  /*0f70*/  DSETP.MIN.AND P1, P2, R24, R6.reuse, PT ;  /* 0x000000061800722a */ /* 0x100fe20003a20000 */
[----:B------:R-:W-:Y:S01]  /*0f80*/  IMAD.MOV.U32 R16, RZ, RZ, R7 ;  /* 0x000000ffff107224 */ /* 0x000fe200078e0007 */
[----:B------:R-:W-:Y:S01]  /*0f90*/  DMUL R12, R12, R12 ;  /* 0x0000000c0c0c7228 */ /* 0x000fe20000000000 */
[----:B------:R-:W-:Y:S01]  /*0fa0*/  BSSY.RECONVERGENT B0, `(.L_x_10) ;  /* 0x0000025000007945 */ /* 0x000fe20003800200 */
[----:B------:R-:W-:-:S02]  /*0fb0*/  DSETP.MAX.AND P3, P0, R22, R6, PT ;  /* 0x000000061600722a */ /* 0x000fc4000386f000 */
[----:B------:R-:W-:-:S04]  /*0fc0*/  FSEL R25, R25, R4, P1 ;  /* 0x0000000419197208 */ /* 0x000fc80000800000 */
[----:B------:R-:W-:-:S04]  /*0fd0*/  DFMA R12, R14, R14, R12 ;  /* 0x0000000e0e0c722b */ /* 0x000fc8000000000c */
[----:B------:R-:W-:-:S04]  /*0fe0*/  @P2 LOP3.LUT R25, R4, 0x80000, RZ, 0xfc, !PT ;  /* 0x0008000004192812 */ /* 0x000fc800078efcff */
[----:B------:R-:W-:Y:S01]  /*0ff0*/  DFMA R40, R10, R10, R12 ;  /* 0x0000000a0a28722b */ /* 0x000fe2000000000c */
[----:B------:R-:W-:Y:S01]  /*1000*/  IMAD.MOV.U32 R12, RZ, RZ, R24 ;  /* 0x000000ffff0c7224 */ /* 0x000fe200078e0018 */
[----:B------:R-:W-:Y:S01]  /*1010*/  MOV R11, R6 ;  /* 0x00000006000b7202 */ /* 0x000fe20000000f00 */
[----:B------:R-:W-:-:S03]  /*1020*/  IMAD.MOV.U32 R13, RZ, RZ, R6 ;  /* 0x000000ffff0d7224 */ /* 0x000fc600078e0006 */
[----:B------:R-:W0:Y:S01]  /*1030*/  MUFU.RSQ64H R39, R41 ;  /* 0x0000002900277308 */ /* 0x000e220000001c00 */
[----:B------:R-:W-:Y:S01]  /*1040*/  IMAD.MOV.U32 R10, RZ, RZ, R22 ;  /* 0x000000ffff0a7224 */ /* 0x000fe200078e0016 */
[----:B------:R-:W-:Y:S01]  /*1050*/  SEL R12, R12, R13, P1 ;  /* 0x0000000d0c0c7207 */ /* 0x000fe20000800000 */
[----:B------:R-:W-:Y:S01]  /*1060*/  IMAD.MOV.U32 R13, RZ, RZ, R25 ;  /* 0x000000ffff0d7224 */ /* 0x000fe200078e0019 */
[----:B------:R-:W-:Y:S02]  /*1070*/  IADD3 R38, PT, PT, R41, -0x3500000, RZ ;  /* 0xfcb0000029267810 */ /* 0x000fe40007ffe0ff */
        /* <DEDUP_REMOVED lines=16> */
[----:B------:R-:W-:Y:S01]  /*1180*/  MOV R8, R14 ;  /* 0x0000000e00087202 */ /* 0x000fe20000000f00 */
[----:B------:R-:W-:Y:S01]  /*1190*/  IMAD.MOV.U32 R39, RZ, RZ, R41 ;  /* 0x000000ffff277224 */ /* 0x000fe200078e0029 */
[----:B------:R-:W-:Y:S01]  /*11a0*/  MOV R4, 0x11d0 ;  /* 0x000011d000047802 */ /* 0x000fe20000000f00 */
[----:B------:R-:W-:-:S07]  /*11b0*/  IMAD.MOV.U32 R9, RZ, RZ, R15 ;  /* 0x000000ffff097224 */ /* 0x000fce00078e000f */
[----:B------:R-:W-:Y:S05]  /*11c0*/  CALL.REL.NOINC `($__internal_1_$__cuda_sm20_dsqrt_rn_f64_mediumpath_v1) ;  /* 0x00000008001c7944 */ /* 0x000fea0003c00000 */
[----:B------:R-:W-:Y:S02]  /*11d0*/  IMAD.MOV.U32 R6, RZ, RZ, R2 ;  /* 0x000000ffff067224 */ /* 0x000fe400078e0002 */
[----:B------:R-:W-:-:S07]  /*11e0*/  IMAD.MOV.U32 R7, RZ, RZ, R3 ;  /* 0x000000ffff077224 */ /* 0x000fce00078e0003 */
.L_x_11:
[----:B------:R-:W-:Y:S05]  /*11f0*/  BSYNC.RECONVERGENT B0 ;  /* 0x0000000000007941 */ /* 0x000fea0003800200 */
.L_x_10:
[----:B------:R-:W-:Y:S01]  /*1200*/  DSETP.MIN.AND P0, P1, R12, R6, PT ;  /* 0x000000060c00722a */ /* 0x000fe20003900000 */
[----:B------:R-:W-:Y:S01]  /*1210*/  IMAD.MOV.U32 R2, RZ, RZ, R13 ;  /* 0x000000ffff027224 */ /* 0x000fe200078e000d */
[----:B------:R-:W-:Y:S01]  /*1220*/  BSSY.RECONVERGENT B0, `(.L_x_12) ;  /* 0x000001f000007945 */ /* 0x000fe20003800200 */
[----:B------:R-:W-:Y:S02]  /*1230*/  IMAD.MOV.U32 R5, RZ, RZ, R7 ;  /* 0x000000ffff057224 */ /* 0x000fe400078e0007 */
[----:B------:R-:W-:-:S03]  /*1240*/  IMAD.MOV.U32 R3, RZ, RZ, R6 ;  /* 0x000000ffff037224 */ /* 0x000fc600078e0006 */
[----:B------:R-:W-:Y:S01]  /*1250*/  FSEL R9, R2, R5, P0 ;  /* 0x0000000502097208 */ /* 0x000fe20000000000 */
[----:B------:R-:W-:Y:S01]  /*1260*/  IMAD.MOV.U32 R2, RZ, RZ, 0x1 ;  /* 0x00000001ff027424 */ /* 0x000fe200078e00ff */
[----:B------:R-:W-:Y:S01]  /*1270*/  SEL R4, R12, R3, P0 ;  /* 0x000000030c047207 */ /* 0x000fe20000000000 */
[----:B------:R-:W-:-:S03]  /*1280*/  IMAD.MOV.U32 R12, RZ, RZ, R10 ;  /* 0x000000ffff0c7224 */ /* 0x000fc600078e000a */
[----:B------:R-:W-:Y:S01]  /*1290*/  @P1 LOP3.LUT R9, R5, 0x80000, RZ, 0xfc, !PT ;  /* 0x0008000005091812 */ /* 0x000fe200078efcff */
[----:B------:R-:W-:Y:S01]  /*12a0*/  DSETP.MAX.AND P0, P1, R10, R6, PT ;  /* 0x000000060a00722a */ /* 0x000fe2000390f000 */
[----:B------:R-:W-:Y:S02]  /*12b0*/  IMAD.MOV.U32 R10, RZ, RZ, R7 ;  /* 0x000000ffff0a7224 */ /* 0x000fe400078e0007 */
[----:B------:R-:W-:-:S03]  /*12c0*/  MOV R5, R9 ;  /* 0x0000000900057202 */ /* 0x000fc60000000f00 */
[----:B------:R-:W-:Y:S01]  /*12d0*/  SEL R12, R12, R6, P0 ;  /* 0x000000060c0c7207 */ /* 0x000fe20000000000 */
[----:B------:R-:W0:Y:S01]  /*12e0*/  MUFU.RCP64H R3, R5 ;  /* 0x0000000500037308 */ /* 0x000e220000001800 */
[----:B------:R-:W-:-:S06]  /*12f0*/  FSEL R13, R11, R10, P0 ;  /* 0x0000000a0b0d7208 */ /* 0x000fcc0000000000 */
[----:B------:R-:W-:-:S04]  /*1300*/  @P1 LOP3.LUT R13, R10, 0x80000, RZ, 0xfc, !PT ;  /* 0x000800000a0d1812 */ /* 0x000fc800078efcff */
[----:B------:R-:W-:Y:S01]  /*1310*/  FSETP.GEU.AND P1, PT, |R13|, 6.5827683646048100446e-37, PT ;  /* 0x036000000d00780b */ /* 0x000fe20003f2e200 */
[----:B0-----:R-:W-:-:S08]  /*1320*/  DFMA R8, -R4, R2, 1 ;  /* 0x3ff000000408742b */ /* 0x001fd00000000102 */
[----:B------:R-:W-:-:S08]  /*1330*/  DFMA R8, R8, R8, R8 ;  /* 0x000000080808722b */ /* 0x000fd00000000008 */
[----:B------:R-:W-:-:S08]  /*1340*/  DFMA R8, R2, R8, R2 ;  /* 0x000000080208722b */ /* 0x000fd00000000002 */
[----:B------:R-:W-:-:S08]  /*1350*/  DFMA R2, -R4, R8, 1 ;  /* 0x3ff000000402742b */ /* 0x000fd00000000108 */
[----:B------:R-:W-:-:S08]  /*1360*/  DFMA R2, R8, R2, R8 ;  /* 0x000000020802722b */ /* 0x000fd00000000008 */
[----:B------:R-:W-:-:S08]  /*1370*/  DMUL R6, R12, R2 ;  /* 0x000000020c067228 */ /* 0x000fd00000000000 */
[----:B------:R-:W-:-:S08]  /*1380*/  DFMA R8, -R4, R6, R12 ;  /* 0x000000060408722b */ /* 0x000fd0000000010c */
[----:B------:R-:W-:-:S10]  /*1390*/  DFMA R2, R2, R8, R6 ;  /* 0x000000080202722b */ /* 0x000fd40000000006 */
[----:B------:R-:W-:-:S05]  /*13a0*/  FFMA R6, RZ, R5, R3 ;  /* 0x00000005ff067223 */ /* 0x000fca0000000003 */
[----:B------:R-:W-:-:S13]  /*13b0*/  FSETP.GT.AND P0, PT, |R6|, 1.469367938527859385e-39, PT ;  /* 0x001000000600780b */ /* 0x000fda0003f04200 */
[----:B------:R-:W-:Y:S05]  /*13c0*/  @P0 BRA P1, `(.L_x_13) ;  /* 0x0000000000100947 */ /* 0x000fea0000800000 */
[----:B------:R-:W-:-:S07]  /*13d0*/  MOV R2, 0x13f0 ;  /* 0x000013f000027802 */ /* 0x000fce0000000f00 */
[----:B------:R-:W-:Y:S05]  /*13e0*/  CALL.REL.NOINC `($__internal_0_$__cuda_sm20_div_rn_f64_full) ;  /* 0x0000000000207944 */ /* 0x000fea0003c00000 */
[----:B------:R-:W-:Y:S02]  /*13f0*/  IMAD.MOV.U32 R2, RZ, RZ, R14 ;  /* 0x000000ffff027224 */ /* 0x000fe400078e000e */
[----:B------:R-:W-:-:S07]  /*1400*/  IMAD.MOV.U32 R3, RZ, RZ, R15 ;  /* 0x000000ffff037224 */ /* 0x000fce00078e000f */
.L_x_13:
[----:B------:R-:W-:Y:S05]  /*1410*/  BSYNC.RECONVERGENT B0 ;  /* 0x0000000000007941 */ /* 0x000fea0003800200 */
.L_x_12:
[----:B------:R-:W0:Y:S02]  /*1420*/  LDCU.64 UR4, c[0x0][0x390] ;  /* 0x00007200ff0477ac */ /* 0x000e240008000a00 */
[----:B0-----:R-:W-:-:S04]  /*1430*/  LEA R4, P0, R0, UR4, 0x3 ;  /* 0x0000000400047c11 */ /* 0x001fc8000f8018ff */
[----:B------:R-:W-:-:S05]  /*1440*/  LEA.HI.X R5, R0, UR5, RZ, 0x3, P0 ;  /* 0x0000000500057c11 */ /* 0x000fca00080f1cff */
[----:B------:R-:W-:Y:S01]  /*1450*/  STG.E.64 desc[UR8][R4.64], R2 ;  /* 0x0000000204007986 */ /* 0x000fe2000c101b08 */
[----:B------:R-:W-:Y:S05]  /*1460*/  EXIT ;  /* 0x000000000000794d */ /* 0x000fea0003800000 */
        .weak           $__internal_0_$__cuda_sm20_div_rn_f64_full
        .type           $__internal_0_$__cuda_sm20_div_rn_f64_full,@function
        .size           $__internal_0_$__cuda_sm20_div_rn_f64_full,($__internal_1_$__cuda_sm20_dsqrt_rn_f64_mediumpath_v1 - $__internal_0_$__cuda_sm20_div_rn_f64_full)
$__internal_0_$__cuda_sm20_div_rn_f64_full:
[C---:B------:R-:W-:Y:S01]  /*1470*/  FSETP.GEU.AND P0, PT, |R5|.reuse, 1.469367938527859385e-39, PT ;  /* 0x001000000500780b */ /* 0x040fe20003f0e200 */
[----:B------:R-:W-:Y:S01]  /*1480*/  IMAD.MOV.U32 R9, RZ, RZ, R13 ;  /* 0x000000ffff097224 */ /* 0x000fe200078e000d */
[----:B------:R-:W-:Y:S01]  /*1490*/  LOP3.LUT R6, R5, 0x800fffff, RZ, 0xc0, !PT ;  /* 0x800fffff05067812 */ /* 0x000fe200078ec0ff */
[----:B------:R-:W-:Y:S01]  /*14a0*/  IMAD.MOV.U32 R10, RZ, RZ, 0x1 ;  /* 0x00000001ff0a7424 */ /* 0x000fe200078e00ff */
[----:B------:R-:W-:Y:S01]  /*14b0*/  MOV R8, R12 ;  /* 0x0000000c00087202 */ /* 0x000fe20000000f00 */
[----:B------:R-:W-:Y:S01]  /*14c0*/  IMAD.MOV.U32 R19, RZ, RZ, 0x1ca00000 ;  /* 0x1ca00000ff137424 */ /* 0x000fe200078e00ff */
[----:B------:R-:W-:Y:S01]  /*14d0*/  LOP3.LUT R7, R6, 0x3ff00000, RZ, 0xfc, !PT ;  /* 0x3ff0000006077812 */ /* 0x000fe200078efcff */
[----:B------:R-:W-:Y:S01]  /*14e0*/  IMAD.MOV.U32 R6, RZ, RZ, R4 ;  /* 0x000000ffff067224 */ /* 0x000fe200078e0004 */
[C---:B------:R-:W-:Y:S01]  /*14f0*/  FSETP.GEU.AND P2, PT, |R9|.reuse, 1.469367938527859385e-39, PT ;  /* 0x001000000900780b */ /* 0x040fe20003f4e200 */
[----:B------:R-:W-:Y:S01]  /*1500*/  BSSY.RECONVERGENT B1, `(.L_x_14) ;  /* 0x0000051000017945 */ /* 0x000fe20003800200 */
[----:B------:R-:W-:-:S02]  /*1510*/  LOP3.LUT R21, R9, 0x7ff00000, RZ, 0xc0, !PT ;  /* 0x7ff0000009157812 */ /* 0x000fc400078ec0ff */
[----:B------:R-:W-:Y:S01]  /*1520*/  LOP3.LUT R20, R5, 0x7ff00000, RZ, 0xc0, !PT ;  /* 0x7ff0000005147812 */ /* 0x000fe200078ec0ff */
[----:B------:R-:W-:Y:S01]  /*1530*/  @!P0 DMUL R6, R4, 8.98846567431157953865e+307 ;  /* 0x7fe0000004068828 */ /* 0x000fe20000000000 */
[----:B------:R-:W-:Y:S02]  /*1540*/  MOV R18, R21 ;  /* 0x0000001500127202 */ /* 0x000fe40000000f00 */
[----:B------:R-:W-:-:S03]  /*1550*/  ISETP.GE.U32.AND P1, PT, R21, R20, PT ;  /* 0x000000141500720c */ /* 0x000fc60003f26070 */
[----:B------:R-:W0:Y:S02]  /*1560*/  MUFU.RCP64H R11, R7 ;  /* 0x00000007000b7308 */ /* 0x000e240000001800 */
[----:B------:R-:W-:-:S04]  /*1570*/  @!P2 LOP3.LUT R3, R5, 0x7ff00000, RZ, 0xc0, !PT ;  /* 0x7ff000000503a812 */ /* 0x000fc800078ec0ff */
[----:B------:R-:W-:-:S04]  /*1580*/  @!P2 ISETP.GE.U32.AND P3, PT, R21, R3, PT ;  /* 0x000000031500a20c */ /* 0x000fc80003f66070 */
[----:B------:R-:W-:-:S04]  /*1590*/  @!P2 SEL R3, R19, 0x63400000, !P3 ;  /* 0x634000001303a807 */ /* 0x000fc80005800000 */
[----:B------:R-:W-:Y:S01]  /*15a0*/  @!P2 LOP3.LUT R3, R3, 0x80000000, R9, 0xf8, !PT ;  /* 0x800000000303a812 */ /* 0x000fe200078ef809 */
[----:B0-----:R-:W-:-:S08]  /*15b0*/  DFMA R12, R10, -R6, 1 ;  /* 0x3ff000000a0c742b */ /* 0x001fd00000000806 */
[----:B------:R-:W-:-:S08]  /*15c0*/  DFMA R12, R12, R12, R12 ;  /* 0x0000000c0c0c722b */ /* 0x000fd0000000000c */
[----:B------:R-:W-:Y:S01]  /*15d0*/  DFMA R14, R10, R12, R10 ;  /* 0x0000000c0a0e722b */ /* 0x000fe2000000000a */
[----:B------:R-:W-:Y:S01]  /*15e0*/  SEL R11, R19, 0x63400000, !P1 ;  /* 0x63400000130b7807 */ /* 0x000fe20004800000 */
[----:B------:R-:W-:Y:S01]  /*15f0*/  IMAD.MOV.U32 R10, RZ, RZ, R8 ;  /* 0x000000ffff0a7224 */ /* 0x000fe200078e0008 */
[----:B------:R-:W-:Y:S01]  /*1600*/  @!P2 LOP3.LUT R13, R3, 0x100000, RZ, 0xfc, !PT ;  /* 0x00100000030da812 */ /* 0x000fe200078efcff */
[----:B------:R-:W-:Y:S01]  /*1610*/  @!P2 IMAD.MOV.U32 R12, RZ, RZ, RZ ;  /* 0x000000ffff0ca224 */ /* 0x000fe200078e00ff */
[----:B------:R-:W-:Y:S01]  /*1620*/  LOP3.LUT R11, R11, 0x800fffff, R9, 0xf8, !PT ;  /* 0x800fffff0b0b7812 */ /* 0x000fe200078ef809 */
[----:B------:R-:W-:Y:S02]  /*1630*/  IMAD.MOV.U32 R3, RZ, RZ, R20 ;  /* 0x000000ffff037224 */ /* 0x000fe400078e0014 */
[----:B------:R-:W-:Y:S01]  /*1640*/  DFMA R16, R14, -R6, 1 ;  /* 0x3ff000000e10742b */ /* 0x000fe20000000806 */
[----:B------:R-:W-:Y:S02]  /*1650*/  @!P0 LOP3.LUT R3, R7, 0x7ff00000, RZ, 0xc0, !PT ;  /* 0x7ff0000007038812 */ /* 0x000fe400078ec0ff */
[----:B------:R-:W-:-:S03]  /*1660*/  @!P2 DFMA R10, R10, 2, -R12 ;  /* 0x400000000a0aa82b */ /* 0x000fc6000000080c */
[----:B------:R-:W-:Y:S02]  /*1670*/  VIADD R22, R3, 0xffffffff ;  /* 0xffffffff03167836 */ /* 0x000fe40000000000 */
[----:B------:R-:W-:-:S05]  /*1680*/  DFMA R16, R14, R16, R14 ;  /* 0x000000100e10722b */ /* 0x000fca000000000e */
[----:B------:R-:W-:-:S03]  /*1690*/  @!P2 LOP3.LUT R18, R11, 0x7ff00000, RZ, 0xc0, !PT ;  /* 0x7ff000000b12a812 */ /* 0x000fc600078ec0ff */
[----:B------:R-:W-:Y:S02]  /*16a0*/  DMUL R12, R16, R10 ;  /* 0x0000000a100c7228 */ /* 0x000fe40000000000 */
[----:B------:R-:W-:-:S05]  /*16b0*/  VIADD R20, R18, 0xffffffff ;  /* 0xffffffff12147836 */ /* 0x000fca0000000000 */
[----:B------:R-:W-:Y:S01]  /*16c0*/  ISETP.GT.U32.AND P0, PT, R20, 0x7feffffe, PT ;  /* 0x7feffffe1400780c */ /* 0x000fe20003f04070 */
[----:B------:R-:W-:-:S03]  /*16d0*/  DFMA R14, R12, -R6, R10 ;  /* 0x800000060c0e722b */ /* 0x000fc6000000000a */
[----:B------:R-:W-:-:S05]  /*16e0*/  ISETP.GT.U32.OR P0, PT, R22, 0x7feffffe, P0 ;  /* 0x7feffffe1600780c */ /* 0x000fca0000704470 */
[----:B------:R-:W-:-:S08]  /*16f0*/  DFMA R12, R16, R14, R12 ;  /* 0x0000000e100c722b */ /* 0x000fd0000000000c */
[----:B------:R-:W-:Y:S05]  /*1700*/  @P0 BRA `(.L_x_15) ;  /* 0x00000000006c0947 */ /* 0x000fea0003800000 */
[----:B------:R-:W-:-:S04]  /*1710*/  LOP3.LUT R8, R5, 0x7ff00000, RZ, 0xc0, !PT ;  /* 0x7ff0000005087812 */ /* 0x000fc800078ec0ff */
[CC--:B------:R-:W-:Y:S02]  /*1720*/  VIADDMNMX R3, R21.reuse, -R8.reuse, 0xb9600000, !PT ;  /* 0xb960000015037446 */ /* 0x0c0fe40007800908 */
[----:B------:R-:W-:Y:S02]  /*1730*/  ISETP.GE.U32.AND P0, PT, R21, R8, PT ;  /* 0x000000081500720c */ /* 0x000fe40003f06070 */
[----:B------:R-:W-:Y:S02]  /*1740*/  VIMNMX R3, PT, PT, R3, 0x46a00000, PT ;  /* 0x46a0000003037848 */ /* 0x000fe40003fe0100 */
[----:B------:R-:W-:Y:S02]  /*1750*/  SEL R16, R19, 0x63400000, !P0 ;  /* 0x6340000013107807 */ /* 0x000fe40004000000 */
[----:B------:R-:W-:-:S03]  /*1760*/  MOV R8, RZ ;  /* 0x000000ff00087202 */ /* 0x000fc60000000f00 */
[----:B------:R-:W-:-:S04]  /*1770*/  IMAD.IADD R16, R3, 0x1, -R16 ;  /* 0x0000000103107824 */ /* 0x000fc800078e0a10 */
[----:B------:R-:W-:-:S06]  /*1780*/  VIADD R9, R16, 0x7fe00000 ;  /* 0x7fe0000010097836 */ /* 0x000fcc0000000000 */
[----:B------:R-:W-:-:S10]  /*1790*/  DMUL R14, R12, R8 ;  /* 0x000000080c0e7228 */ /* 0x000fd40000000000 */
[----:B------:R-:W-:-:S13]  /*17a0*/  FSETP.GTU.AND P0, PT, |R15|, 1.469367938527859385e-39, PT ;  /* 0x001000000f00780b */ /* 0x000fda0003f0c200 */
[----:B------:R-:W-:Y:S05]  /*17b0*/  @P0 BRA `(.L_x_16) ;  /* 0x0000000000940947 */ /* 0x000fea0003800000 */
[----:B------:R-:W-:Y:S01]  /*17c0*/  DFMA R6, R12, -R6, R10 ;  /* 0x800000060c06722b */ /* 0x000fe2000000000a */
[----:B------:R-:W-:-:S09]  /*17d0*/  IMAD.MOV.U32 R8, RZ, RZ, RZ ;  /* 0x000000ffff087224 */ /* 0x000fd200078e00ff */
[C---:B------:R-:W-:Y:S02]  /*17e0*/  FSETP.NEU.AND P0, PT, R7.reuse, RZ, PT ;  /* 0x000000ff0700720b */ /* 0x040fe40003f0d000 */
[----:B------:R-:W-:-:S04]  /*17f0*/  LOP3.LUT R3, R7, 0x80000000, R5, 0x48, !PT ;  /* 0x8000000007037812 */ /* 0x000fc800078e4805 */
[----:B------:R-:W-:-:S07]  /*1800*/  LOP3.LUT R9, R3, R9, RZ, 0xfc, !PT ;  /* 0x0000000903097212 */ /* 0x000fce00078efcff */
[----:B------:R-:W-:Y:S05]  /*1810*/  @!P0 BRA `(.L_x_16) ;  /* 0x00000000007c8947 */ /* 0x000fea0003800000 */
[----:B------:R-:W-:Y:S01]  /*1820*/  IMAD.MOV R5, RZ, RZ, -R16 ;  /* 0x000000ffff057224 */ /* 0x000fe200078e0a10 */
[----:B------:R-:W-:Y:S01]  /*1830*/  DMUL.RP R8, R12, R8 ;  /* 0x000000080c087228 */ /* 0x000fe20000008000 */
[----:B------:R-:W-:-:S06]  /*1840*/  IMAD.MOV.U32 R4, RZ, RZ, RZ ;  /* 0x000000ffff047224 */ /* 0x000fcc00078e00ff */
[----:B------:R-:W-:-:S03]  /*1850*/  DFMA R4, R14, -R4, R12 ;  /* 0x800000040e04722b */ /* 0x000fc6000000000c */
[----:B------:R-:W-:-:S03]  /*1860*/  LOP3.LUT R3, R9, R3, RZ, 0x3c, !PT ;  /* 0x0000000309037212 */ /* 0x000fc600078e3cff */
[----:B------:R-:W-:-:S04]  /*1870*/  IADD3 R4, PT, PT, -R16, -0x43300000, RZ ;  /* 0xbcd0000010047810 */ /* 0x000fc80007ffe1ff */
[----:B------:R-:W-:-:S04]  /*1880*/  FSETP.NEU.AND P0, PT, |R5|, R4, PT ;  /* 0x000000040500720b */ /* 0x000fc80003f0d200 */
[----:B------:R-:W-:Y:S02]  /*1890*/  FSEL R14, R8, R14, !P0 ;  /* 0x0000000e080e7208 */ /* 0x000fe40004000000 */
[----:B------:R-:W-:Y:S01]  /*18a0*/  FSEL R15, R3, R15, !P0 ;  /* 0x0000000f030f7208 */ /* 0x000fe20004000000 */
[----:B------:R-:W-:Y:S06]  /*18b0*/  BRA `(.L_x_16) ;  /* 0x0000000000547947 */ /* 0x000fec0003800000 */
.L_x_15:
[----:B------:R-:W-:-:S14]  /*18c0*/  DSETP.NAN.AND P0, PT, R8, R8, PT ;  /* 0x000000080800722a */ /* 0x000fdc0003f08000 */
[----:B------:R-:W-:Y:S05]  /*18d0*/  @P0 BRA `(.L_x_17) ;  /* 0x0000000000440947 */ /* 0x000fea0003800000 */
[----:B------:R-:W-:-:S14]  /*18e0*/  DSETP.NAN.AND P0, PT, R4, R4, PT ;  /* 0x000000040400722a */ /* 0x000fdc0003f08000 */
[----:B------:R-:W-:Y:S05]  /*18f0*/  @P0 BRA `(.L_x_18) ;  /* 0x0000000000300947 */ /* 0x000fea0003800000 */
[----:B------:R-:W-:Y:S01]  /*1900*/  ISETP.NE.AND P0, PT, R18, R3, PT ;  /* 0x000000031200720c */ /* 0x000fe20003f05270 */
[----:B------:R-:W-:Y:S02]  /*1910*/  IMAD.MOV.U32 R14, RZ, RZ, 0x0 ;  /* 0x00000000ff0e7424 */ /* 0x000fe400078e00ff */
[----:B------:R-:W-:-:S10]  /*1920*/  IMAD.MOV.U32 R15, RZ, RZ, -0x80000 ;  /* 0xfff80000ff0f7424 */ /* 0x000fd400078e00ff */
[----:B------:R-:W-:Y:S05]  /*1930*/  @!P0 BRA `(.L_x_16) ;  /* 0x0000000000348947 */ /* 0x000fea0003800000 */
[----:B------:R-:W-:Y:S02]  /*1940*/  ISETP.NE.AND P0, PT, R18, 0x7ff00000, PT ;  /* 0x7ff000001200780c */ /* 0x000fe40003f05270 */
[----:B------:R-:W-:Y:S02]  /*1950*/  LOP3.LUT R15, R9, 0x80000000, R5, 0x48, !PT ;  /* 0x80000000090f7812 */ /* 0x000fe400078e4805 */
[----:B------:R-:W-:-:S13]  /*1960*/  ISETP.EQ.OR P0, PT, R3, RZ, !P0 ;  /* 0x000000ff0300720c */ /* 0x000fda0004702670 */
[----:B------:R-:W-:Y:S02]  /*1970*/  @P0 LOP3.LUT R3, R15, 0x7ff00000, RZ, 0xfc, !PT ;  /* 0x7ff000000f030812 */ /* 0x000fe400078efcff */
[----:B------:R-:W-:Y:S01]  /*1980*/  @!P0 MOV R14, RZ ;  /* 0x000000ff000e8202 */ /* 0x000fe20000000f00 */
[----:B------:R-:W-:Y:S02]  /*1990*/  @P0 IMAD.MOV.U32 R14, RZ, RZ, RZ ;  /* 0x000000ffff0e0224 */ /* 0x000fe400078e00ff */
[----:B------:R-:W-:Y:S01]  /*19a0*/  @P0 IMAD.MOV.U32 R15, RZ, RZ, R3 ;  /* 0x000000ffff0f0224 */ /* 0x000fe200078e0003 */
[----:B------:R-:W-:Y:S06]  /*19b0*/  BRA `(.L_x_16) ;  /* 0x0000000000147947 */ /* 0x000fec0003800000 */
.L_x_18:
[----:B------:R-:W-:Y:S01]  /*19c0*/  LOP3.LUT R15, R5, 0x80000, RZ, 0xfc, !PT ;  /* 0x00080000050f7812 */ /* 0x000fe200078efcff */
[----:B------:R-:W-:Y:S01]  /*19d0*/  IMAD.MOV.U32 R14, RZ, RZ, R4 ;  /* 0x000000ffff0e7224 */ /* 0x000fe200078e0004 */
[----:B------:R-:W-:Y:S06]  /*19e0*/  BRA `(.L_x_16) ;  /* 0x0000000000087947 */ /* 0x000fec0003800000 */
.L_x_17:
[----:B------:R-:W-:Y:S01]  /*19f0*/  LOP3.LUT R15, R9, 0x80000, RZ, 0xfc, !PT ;  /* 0x00080000090f7812 */ /* 0x000fe200078efcff */
[----:B------:R-:W-:-:S07]  /*1a00*/  IMAD.MOV.U32 R14, RZ, RZ, R8 ;  /* 0x000000ffff0e7224 */ /* 0x000fce00078e0008 */
.L_x_16:
[----:B------:R-:W-:Y:S05]  /*1a10*/  BSYNC.RECONVERGENT B1 ;  /* 0x0000000000017941 */ /* 0x000fea0003800200 */
.L_x_14:
[----:B------:R-:W-:-:S04]  /*1a20*/  IMAD.MOV.U32 R3, RZ, RZ, 0x0 ;  /* 0x00000000ff037424 */ /* 0x000fc800078e00ff */
[----:B------:R-:W-:Y:S05]  /*1a30*/  RET.REL.NODEC R2 `(_Z19computeAspectKernelPK4Vec3PK4int4Pdm) ;  /* 0xffffffe402707950 */ /* 0x000fea0003c3ffff */
        .weak           $__internal_1_$__cuda_sm20_dsqrt_rn_f64_mediumpath_v1
        .type           $__internal_1_$__cuda_sm20_dsqrt_rn_f64_mediumpath_v1,@function
        .size           $__internal_1_$__cuda_sm20_dsqrt_rn_f64_mediumpath_v1,(.L_x_25 - $__internal_1_$__cuda_sm20_dsqrt_rn_f64_mediumpath_v1)
$__internal_1_$__cuda_sm20_dsqrt_rn_f64_mediumpath_v1:
[----:B------:R-:W-:Y:S01]  /*1a40*/  ISETP.GE.U32.AND P0, PT, R38, -0x3400000, PT ;  /* 0xfcc000002600780c */ /* 0x000fe20003f06070 */
[----:B------:R-:W-:Y:S01]  /*1a50*/  BSSY.RECONVERGENT B1, `(.L_x_19) ;  /* 0x0000025000017945 */ /* 0x000fe20003800200 */
[----:B------:R-:W-:Y:S01]  /*1a60*/  MOV R38, R40 ;  /* 0x0000002800267202 */ /* 0x000fe20000000f00 */
[----:B------:R-:W-:-:S10]  /*1a70*/  IMAD.MOV.U32 R7, RZ, RZ, R5 ;  /* 0x000000ffff077224 */ /* 0x000fd400078e0005 */
[----:B------:R-:W-:Y:S05]  /*1a80*/  @!P0 BRA `(.L_x_20) ;  /* 0x0000000000208947 */ /* 0x000fea0003800000 */
[----:B------:R-:W-:-:S10]  /*1a90*/  DFMA.RM R6, R8, R6, R2 ;  /* 0x000000060806722b */ /* 0x000fd40000004002 */
[----:B------:R-:W-:-:S05]  /*1aa0*/  IADD3 R2, P0, PT, R6, 0x1, RZ ;  /* 0x0000000106027810 */ /* 0x000fca0007f1e0ff */
[----:B------:R-:W-:-:S06]  /*1ab0*/  IMAD.X R3, RZ, RZ, R7, P0 ;  /* 0x000000ffff037224 */ /* 0x000fcc00000e0607 */
[----:B------:R-:W-:-:S08]  /*1ac0*/  DFMA.RP R38, -R6, R2, R38 ;  /* 0x000000020626722b */ /* 0x000fd00000008126 */
[----:B------:R-:W-:-:S06]  /*1ad0*/  DSETP.GT.AND P0, PT, R38, RZ, PT ;  /* 0x000000ff2600722a */ /* 0x000fcc0003f04000 */
[----:B------:R-:W-:Y:S02]  /*1ae0*/  FSEL R2, R2, R6, P0 ;  /* 0x0000000602027208 */ /* 0x000fe40000000000 */
[----:B------:R-:W-:Y:S01]  /*1af0*/  FSEL R3, R3, R7, P0 ;  /* 0x0000000703037208 */ /* 0x000fe20000000000 */
[----:B------:R-:W-:Y:S06]  /*1b00*/  BRA `(.L_x_21) ;  /* 0x0000000000647947 */ /* 0x000fec0003800000 */
.L_x_20:
[----:B------:R-:W-:-:S14]  /*1b10*/  DSETP.NE.AND P0, PT, R38, RZ, PT ;  /* 0x000000ff2600722a */ /* 0x000fdc0003f05000 */
[----:B------:R-:W-:Y:S05]  /*1b20*/  @!P0 BRA `(.L_x_22) ;  /* 0x0000000000588947 */ /* 0x000fea0003800000 */
[----:B------:R-:W-:-:S13]  /*1b30*/  ISETP.GE.AND P0, PT, R39, RZ, PT ;  /* 0x000000ff2700720c */ /* 0x000fda0003f06270 */
[----:B------:R-:W-:Y:S02]  /*1b40*/  @!P0 IMAD.MOV.U32 R2, RZ, RZ, 0x0 ;  /* 0x00000000ff028424 */ /* 0x000fe400078e00ff */
[----:B------:R-:W-:Y:S01]  /*1b50*/  @!P0 IMAD.MOV.U32 R3, RZ, RZ, -0x80000 ;  /* 0xfff80000ff038424 */ /* 0x000fe200078e00ff */
[----:B------:R-:W-:Y:S06]  /*1b60*/  @!P0 BRA `(.L_x_21) ;  /* 0x00000000004c8947 */ /* 0x000fec0003800000 */
[----:B------:R-:W-:-:S13]  /*1b70*/  ISETP.GT.AND P0, PT, R39, 0x7fefffff, PT ;  /* 0x7fefffff2700780c */ /* 0x000fda0003f04270 */
[----:B------:R-:W-:Y:S05]  /*1b80*/  @P0 BRA `(.L_x_22) ;  /* 0x0000000000400947 */ /* 0x000fea0003800000 */
[----:B------:R-:W-:Y:S01]  /*1b90*/  DMUL R38, R38, 8.11296384146066816958e+31 ;  /* 0x4690000026267828 */ /* 0x000fe20000000000 */
[----:B------:R-:W-:Y:S01]  /*1ba0*/  IMAD.MOV.U32 R8, RZ, RZ, RZ ;  /* 0x000000ffff087224 */ /* 0x000fe200078e00ff */
[----:B------:R-:W-:Y:S01]  /*1bb0*/  MOV R2, 0x0 ;  /* 0x0000000000027802 */ /* 0x000fe20000000f00 */
[----:B------:R-:W-:-:S03]  /*1bc0*/  IMAD.MOV.U32 R3, RZ, RZ, 0x3fd80000 ;  /* 0x3fd80000ff037424 */ /* 0x000fc600078e00ff */
[----:B------:R-:W0:Y:S02]  /*1bd0*/  MUFU.RSQ64H R9, R39 ;  /* 0x0000002700097308 */ /* 0x000e240000001c00 */
[----:B0-----:R-:W-:-:S08]  /*1be0*/  DMUL R6, R8, R8 ;  /* 0x0000000808067228 */ /* 0x001fd00000000000 */
[----:B------:R-:W-:-:S08]  /*1bf0*/  DFMA R6, R38, -R6, 1 ;  /* 0x3ff000002606742b */ /* 0x000fd00000000806 */
[----:B------:R-:W-:Y:S02]  /*1c00*/  DFMA R2, R6, R2, 0.5 ;  /* 0x3fe000000602742b */ /* 0x000fe40000000002 */
[----:B------:R-:W-:-:S08]  /*1c10*/  DMUL R6, R8, R6 ;  /* 0x0000000608067228 */ /* 0x000fd00000000000 */
[----:B------:R-:W-:-:S08]  /*1c20*/  DFMA R6, R2, R6, R8 ;  /* 0x000000060206722b */ /* 0x000fd00000000008 */
[----:B------:R-:W-:Y:S02]  /*1c30*/  DMUL R2, R38, R6 ;  /* 0x0000000626027228 */ /* 0x000fe40000000000 */
[----:B------:R-:W-:-:S06]  /*1c40*/  VIADD R7, R7, 0xfff00000 ;  /* 0xfff0000007077836 */ /* 0x000fcc0000000000 */
[----:B------:R-:W-:-:S08]  /*1c50*/  DFMA R8, R2, -R2, R38 ;  /* 0x800000020208722b */ /* 0x000fd00000000026 */
[----:B------:R-:W-:-:S10]  /*1c60*/  DFMA R2, R6, R8, R2 ;  /* 0x000000080602722b */ /* 0x000fd40000000002 */
[----:B------:R-:W-:Y:S01]  /*1c70*/  VIADD R3, R3, 0xfcb00000 ;  /* 0xfcb0000003037836 */ /* 0x000fe20000000000 */
[----:B------:R-:W-:Y:S06]  /*1c80*/  BRA `(.L_x_21) ;  /* 0x0000000000047947 */ /* 0x000fec0003800000 */
.L_x_22:
[----:B------:R-:W-:-:S11]  /*1c90*/  DADD R2, R38, R38 ;  /* 0x0000000026027229 */ /* 0x000fd60000000026 */
.L_x_21:
[----:B------:R-:W-:Y:S05]  /*1ca0*/  BSYNC.RECONVERGENT B1 ;  /* 0x0000000000017941 */ /* 0x000fea0003800200 */
.L_x_19:
[----:B------:R-:W-:-:S04]  /*1cb0*/  IMAD.MOV.U32 R5, RZ, RZ, 0x0 ;  /* 0x00000000ff057424 */ /* 0x000fc800078e00ff */
[----:B------:R-:W-:Y:S05]  /*1cc0*/  RET.REL.NODEC R4 `(_Z19computeAspectKernelPK4Vec3PK4int4Pdm) ;  /* 0xffffffe004cc7950 */ /* 0x000fea0003c3ffff */
.L_x_23:
[----:B------:R-:W-:-:S00]  /*1cd0*/  BRA `(.L_x_23) ;  /* 0xfffffffc00fc7947 */ /* 0x000fc0000383ffff */
[----:B------:R-:W-:-:S00]  /*1ce0*/  NOP ;  /* 0x0000000000007918 */ /* 0x000fc00000000000 */
        /* <DEDUP_REMOVED lines=9> */
.L_x_25:


//--------------------- .nv.shared.reserved.0     --------------------------
	.section	.nv.shared.reserved.0,"aw",@nobits
	.weak		__nv_reservedSMEM_offset_0_alias
	.size		__nv_reservedSMEM_offset_0_alias, 0, 64
	.other		__nv_reservedSMEM_offset_0_alias,@"STO_CUDA_RESERVED_SHARED STV_DEFAULT"
__nv_reservedSMEM_offset_0_alias:
	.zero		0
	.zero		64


//--------------------- .nv.constant0._Z19computeAspectKernelPK4Vec3PK4int4Pdm --------------------------
	.section	.nv.constant0._Z19computeAspectKernelPK4Vec3PK4int4Pdm,"a",@progbits
	.sectionflags	@""
	.align	4
.nv.constant0._Z19computeAspectKernelPK4Vec3PK4int4Pdm:
	.zero		928


//--------------------- SYMBOLS --------------------------

	.type		.nv.reservedSmem.offset0,@object
	.size		.nv.reservedSmem.offset0,0x4
